//
// Generated by NVIDIA NVVM Compiler
//
// Compiler Build ID: CL-36424714
// Cuda compilation tools, release 13.0, V13.0.88
// Based on NVVM 20.0.0
//

.version 9.0
.target sm_100
.address_size 64

	// .globl	_Z20countWordOccurrencesPPKcPKiiS0_iPi

.visible .entry _Z20countWordOccurrencesPPKcPKiiS0_iPi(
	.param .u64 .ptr .align 1 _Z20countWordOccurrencesPPKcPKiiS0_iPi_param_0,
	.param .u64 .ptr .align 1 _Z20countWordOccurrencesPPKcPKiiS0_iPi_param_1,
	.param .u32 _Z20countWordOccurrencesPPKcPKiiS0_iPi_param_2,
	.param .u64 .ptr .align 1 _Z20countWordOccurrencesPPKcPKiiS0_iPi_param_3,
	.param .u32 _Z20countWordOccurrencesPPKcPKiiS0_iPi_param_4,
	.param .u64 .ptr .align 1 _Z20countWordOccurrencesPPKcPKiiS0_iPi_param_5
)
{
	.reg .pred 	%p<6>;
	.reg .b16 	%rs<3>;
	.reg .b32 	%r<13>;
	.reg .b64 	%rd<17>;

	ld.param.u64 	%rd3, [_Z20countWordOccurrencesPPKcPKiiS0_iPi_param_0];
	ld.param.u64 	%rd4, [_Z20countWordOccurrencesPPKcPKiiS0_iPi_param_1];
	ld.param.u32 	%r5, [_Z20countWordOccurrencesPPKcPKiiS0_iPi_param_2];
	ld.param.u64 	%rd5, [_Z20countWordOccurrencesPPKcPKiiS0_iPi_param_3];
	ld.param.u32 	%r4, [_Z20countWordOccurrencesPPKcPKiiS0_iPi_param_4];
	ld.param.u64 	%rd6, [_Z20countWordOccurrencesPPKcPKiiS0_iPi_param_5];
	mov.u32 	%r6, %tid.x;
	mov.u32 	%r7, %ctaid.x;
	mov.u32 	%r8, %ntid.x;
	mad.lo.s32 	%r1, %r7, %r8, %r6;
	setp.ge.s32 	%p1, %r1, %r5;
	@%p1 bra 	$L__BB0_7;
	cvta.to.global.u64 	%rd7, %rd4;
	mul.wide.s32 	%rd8, %r1, 4;
	add.s64 	%rd9, %rd7, %rd8;
	ld.global.u32 	%r9, [%rd9];
	setp.ne.s32 	%p2, %r9, %r4;
	@%p2 bra 	$L__BB0_7;
	setp.lt.s32 	%p3, %r4, 1;
	@%p3 bra 	$L__BB0_6;
	cvta.to.global.u64 	%rd10, %rd3;
	mul.wide.s32 	%rd11, %r1, 8;
	add.s64 	%rd12, %rd10, %rd11;
	ld.global.u64 	%rd1, [%rd12];
	cvta.to.global.u64 	%rd2, %rd5;
	mov.b32 	%r12, 0;
	bra.uni 	$L__BB0_5;
$L__BB0_4:
	add.s32 	%r12, %r12, 1;
	setp.eq.s32 	%p5, %r12, %r4;
	@%p5 bra 	$L__BB0_6;
$L__BB0_5:
	cvt.u64.u32 	%rd13, %r12;
	add.s64 	%rd14, %rd1, %rd13;
	ld.u8 	%rs1, [%rd14];
	add.s64 	%rd15, %rd2, %rd13;
	ld.global.u8 	%rs2, [%rd15];
	setp.eq.s16 	%p4, %rs1, %rs2;
	@%p4 bra 	$L__BB0_4;
	bra.uni 	$L__BB0_7;
$L__BB0_6:
	cvta.to.global.u64 	%rd16, %rd6;
	atom.global.add.u32 	%r11, [%rd16], 1;
$L__BB0_7:
	ret;

}


// ===== COMPILED SASS (sm_100) =====

	.target	sm_100

	.elftype	@"ET_EXEC"


//--------------------- .note.nv.tkinfo           --------------------------
	.section	.note.nv.tkinfo,"",@"SHT_NOTE"
	.sectionflags	@"SHF_NOTE_NV_TKINFO"
	.tkinfo
        /*0018*/ 	.word	0x00000002
        /*0030*/ 	.string	""
        /*0030*/ 	.string	"ptxas"
        /*0030*/ 	.string	"Cuda compilation tools, release 13.0, V13.0.88"
        /*0030*/ 	.string	"Build cuda_13.0.r13.0/compiler.36424714_0"
        /*0030*/ 	.string	"-arch sm_100 -m 64 "



//--------------------- .note.nv.cuinfo           --------------------------
	.section	.note.nv.cuinfo,"",@"SHT_NOTE"
	.sectionflags	@"SHF_NOTE_NV_CUINFO"
        /*0018*/ 	.short	0x0002
        /*001a*/ 	.short	0x0064
        /*001c*/ 	.short	0x0082
	.zero		2


//--------------------- .nv.info                  --------------------------
	.section	.nv.info,"",@"SHT_CUDA_INFO"
	.align	4


	//----- nvinfo : EIATTR_REGCOUNT
	.align		4
        /*0000*/ 	.byte	0x04, 0x2f
        /*0002*/ 	.short	(.L_1 - .L_0)
	.align		4
.L_0:
        /*0004*/ 	.word	index@(_Z20countWordOccurrencesPPKcPKiiS0_iPi)
        /*0008*/ 	.word	0x0000000a


	//----- nvinfo : EIATTR_FRAME_SIZE
	.align		4
.L_1:
        /*000c*/ 	.byte	0x04, 0x11
        /*000e*/ 	.short	(.L_3 - .L_2)
	.align		4
.L_2:
        /*0010*/ 	.word	index@(_Z20countWordOccurrencesPPKcPKiiS0_iPi)
        /*0014*/ 	.word	0x00000000


	//----- nvinfo : EIATTR_MIN_STACK_SIZE
	.align		4
.L_3:
        /*0018*/ 	.byte	0x04, 0x12
        /*001a*/ 	.short	(.L_5 - .L_4)
	.align		4
.L_4:
        /*001c*/ 	.word	index@(_Z20countWordOccurrencesPPKcPKiiS0_iPi)
        /*0020*/ 	.word	0x00000000
.L_5:


//--------------------- .nv.compat                --------------------------
	.section	.nv.compat,"",@"SHT_CUDA_COMPAT_INFO"
	.align	4
        /*0000*/ 	.byte	0x02, 0x09, 0x00, 0x00, 0x02, 0x02, 0x01, 0x00, 0x02, 0x05, 0x05, 0x00, 0x03, 0x07, 0x01, 0x01
        /*0010*/ 	.byte	0x02, 0x03, 0x00, 0x00, 0x02, 0x06, 0x01, 0x00, 0x04, 0x0b, 0x08, 0x00, 0x09, 0x00, 0x00, 0x00
        /*0020*/ 	.byte	0x00, 0x00, 0x00, 0x00


//--------------------- .nv.info._Z20countWordOccurrencesPPKcPKiiS0_iPi --------------------------
	.section	.nv.info._Z20countWordOccurrencesPPKcPKiiS0_iPi,"",@"SHT_CUDA_INFO"
	.sectionflags	@""
	.align	4


	//----- nvinfo : EIATTR_CUDA_API_VERSION
	.align		4
        /*0000*/ 	.byte	0x04, 0x37
        /*0002*/ 	.short	(.L_7 - .L_6)
.L_6:
        /*0004*/ 	.word	0x00000082


	//----- nvinfo : EIATTR_KPARAM_INFO
	.align		4
.L_7:
        /*0008*/ 	.byte	0x04, 0x17
        /*000a*/ 	.short	(.L_9 - .L_8)
.L_8:
        /*000c*/ 	.word	0x00000000
        /*0010*/ 	.short	0x0005
        /*0012*/ 	.short	0x0028
        /*0014*/ 	.byte	0x00, 0xf5, 0x21, 0x00


	//----- nvinfo : EIATTR_KPARAM_INFO
	.align		4
.L_9:
        /*0018*/ 	.byte	0x04, 0x17
        /*001a*/ 	.short	(.L_11 - .L_10)
.L_10:
        /*001c*/ 	.word	0x00000000
        /*0020*/ 	.short	0x0004
        /*0022*/ 	.short	0x0020
        /*0024*/ 	.byte	0x00, 0xf0, 0x11, 0x00


	//----- nvinfo : EIATTR_KPARAM_INFO
	.align		4
.L_11:
        /*0028*/ 	.byte	0x04, 0x17
        /*002a*/ 	.short	(.L_13 - .L_12)
.L_12:
        /*002c*/ 	.word	0x00000000
        /*0030*/ 	.short	0x0003
        /*0032*/ 	.short	0x0018
        /*0034*/ 	.byte	0x00, 0xf5, 0x21, 0x00


	//----- nvinfo : EIATTR_KPARAM_INFO
	.align		4
.L_13:
        /*0038*/ 	.byte	0x04, 0x17
        /*003a*/ 	.short	(.L_15 - .L_14)
.L_14:
        /*003c*/ 	.word	0x00000000
        /*0040*/ 	.short	0x0002
        /*0042*/ 	.short	0x0010
        /*0044*/ 	.byte	0x00, 0xf0, 0x11, 0x00


	//----- nvinfo : EIATTR_KPARAM_INFO
	.align		4
.L_15:
        /*0048*/ 	.byte	0x04, 0x17
        /*004a*/ 	.short	(.L_17 - .L_16)
.L_16:
        /*004c*/ 	.word	0x00000000
        /*0050*/ 	.short	0x0001
        /*0052*/ 	.short	0x0008
        /*0054*/ 	.byte	0x00, 0xf5, 0x21, 0x00


	//----- nvinfo : EIATTR_KPARAM_INFO
	.align		4
.L_17:
        /*0058*/ 	.byte	0x04, 0x17
        /*005a*/ 	.short	(.L_19 - .L_18)
.L_18:
        /*005c*/ 	.word	0x00000000
        /*0060*/ 	.short	0x0000
        /*0062*/ 	.short	0x0000
        /*0064*/ 	.byte	0x00, 0xf5, 0x21, 0x00


	//----- nvinfo : EIATTR_SPARSE_MMA_MASK
	.align		4
.L_19:
        /*0068*/ 	.byte	0x03, 0x50
        /*006a*/ 	.short	0x0000


	//----- nvinfo : EIATTR_MAXREG_COUNT
	.align		4
        /*006c*/ 	.byte	0x03, 0x1b
        /*006e*/ 	.short	0x00ff


	//----- nvinfo : EIATTR_MERCURY_ISA_VERSION
	.align		4
        /*0070*/ 	.byte	0x03, 0x5f
        /*0072*/ 	.short	0x0101


	//----- nvinfo : EIATTR_INT_WARP_WIDE_INSTR_OFFSETS
	.align		4
        /*0074*/ 	.byte	0x04, 0x31
        /*0076*/ 	.short	(.L_21 - .L_20)


	//   ....[0]....
.L_20:
        /*0078*/ 	.word	0x00000260


	//----- nvinfo : EIATTR_VRC_CTA_INIT_COUNT
	.align		4
.L_21:
        /*007c*/ 	.byte	0x02, 0x4a
	.zero		1
	.zero		1


	//----- nvinfo : EIATTR_EXIT_INSTR_OFFSETS
	.align		4
        /*0080*/ 	.byte	0x04, 0x1c
        /*0082*/ 	.short	(.L_23 - .L_22)


	//   ....[0]....
.L_22:
        /*0084*/ 	.word	0x00000070


	//   ....[1]....
        /*0088*/ 	.word	0x000000e0


	//   ....[2]....
        /*008c*/ 	.word	0x00000220


	//   ....[3]....
        /*0090*/ 	.word	0x000002b0


	//----- nvinfo : EIATTR_CBANK_PARAM_SIZE
	.align		4
.L_23:
        /*0094*/ 	.byte	0x03, 0x19
        /*0096*/ 	.short	0x0030


	//----- nvinfo : EIATTR_PARAM_CBANK
	.align		4
        /*0098*/ 	.byte	0x04, 0x0a
        /*009a*/ 	.short	(.L_25 - .L_24)
	.align		4
.L_24:
        /*009c*/ 	.word	index@(.nv.constant0._Z20countWordOccurrencesPPKcPKiiS0_iPi)
        /*00a0*/ 	.short	0x0380
        /*00a2*/ 	.short	0x0030


	//----- nvinfo : EIATTR_SW_WAR
	.align		4
.L_25:
        /*00a4*/ 	.byte	0x04, 0x36
        /*00a6*/ 	.short	(.L_27 - .L_26)
.L_26:
        /*00a8*/ 	.word	0x00000008
.L_27:


//--------------------- .nv.callgraph             --------------------------
	.section	.nv.callgraph,"",@"SHT_CUDA_CALLGRAPH"
	.align	4
	.sectionentsize	8
	.align		4
        /*0000*/ 	.word	0x00000000
	.align		4
        /*0004*/ 	.word	0xffffffff
	.align		4
        /*0008*/ 	.word	0x00000000
	.align		4
        /*000c*/ 	.word	0xfffffffe
	.align		4
        /*0010*/ 	.word	0x00000000
	.align		4
        /*0014*/ 	.word	0xfffffffd
	.align		4
        /*0018*/ 	.word	0x00000000
	.align		4
        /*001c*/ 	.word	0xfffffffc


//--------------------- .text._Z20countWordOccurrencesPPKcPKiiS0_iPi --------------------------
	.section	.text._Z20countWordOccurrencesPPKcPKiiS0_iPi,"ax",@progbits
	.align	128
        .global         _Z20countWordOccurrencesPPKcPKiiS0_iPi
        .type           _Z20countWordOccurrencesPPKcPKiiS0_iPi,@function
        .size           _Z20countWordOccurrencesPPKcPKiiS0_iPi,(.L_x_3 - _Z20countWordOccurrencesPPKcPKiiS0_iPi)
        .other          _Z20countWordOccurrencesPPKcPKiiS0_iPi,@"STO_CUDA_ENTRY STV_DEFAULT"
_Z20countWordOccurrencesPPKcPKiiS0_iPi:
.text._Z20countWordOccurrencesPPKcPKiiS0_iPi:
[----:B------:R-:W-:Y:S01]  /*0000*/  LDC R1, c[0x0][0x37c] ;  /* 0x0000df00ff017b82 */ /* 0x000fe20000000800 */
[----:B------:R-:W0:Y:S07]  /*0010*/  S2R R5, SR_TID.X ;  /* 0x0000000000057919 */ /* 0x000e2e0000002100 */
[----:B------:R-:W0:Y:S01]  /*0020*/  S2UR UR4, SR_CTAID.X ;  /* 0x00000000000479c3 */ /* 0x000e220000002500 */
[----:B------:R-:W1:Y:S07]  /*0030*/  LDCU UR5, c[0x0][0x390] ;  /* 0x00007200ff0577ac */ /* 0x000e6e0008000800 */
[----:B------:R-:W0:Y:S02]  /*0040*/  LDC R0, c[0x0][0x360] ;  /* 0x0000d800ff007b82 */ /* 0x000e240000000800 */
[----:B0-----:R-:W-:-:S05]  /*0050*/  IMAD R5, R0, UR4, R5 ;  /* 0x0000000400057c24 */ /* 0x001fca000f8e0205 */
[----:B-1----:R-:W-:-:S13]  /*0060*/  ISETP.GE.AND P0, PT, R5, UR5, PT ;  /* 0x0000000505007c0c */ /* 0x002fda000bf06270 */
[----:B------:R-:W-:Y:S05]  /*0070*/  @P0 EXIT ;  /* 0x000000000000094d */ /* 0x000fea0003800000 */
[----:B------:R-:W0:Y:S01]  /*0080*/  LDC.64 R2, c[0x0][0x388] ;  /* 0x0000e200ff027b82 */ /* 0x000e220000000a00 */
[----:B------:R-:W1:Y:S01]  /*0090*/  LDCU.64 UR6, c[0x0][0x358] ;  /* 0x00006b00ff0677ac */ /* 0x000e620008000a00 */
[----:B------:R-:W2:Y:S01]  /*00a0*/  LDCU UR4, c[0x0][0x3a0] ;  /* 0x00007400ff0477ac */ /* 0x000ea20008000800 */
[----:B0-----:R-:W-:-:S06]  /*00b0*/  IMAD.WIDE R2, R5, 0x4, R2 ;  /* 0x0000000405027825 */ /* 0x001fcc00078e0202 */
[----:B-1----:R-:W2:Y:S02]  /*00c0*/  LDG.E R2, desc[UR6][R2.64] ;  /* 0x0000000602027981 */ /* 0x002ea4000c1e1900 */
[----:B--2---:R-:W-:-:S13]  /*00d0*/  ISETP.NE.AND P0, PT, R2, UR4, PT ;  /* 0x0000000402007c0c */ /* 0x004fda000bf05270 */
[----:B------:R-:W-:Y:S05]  /*00e0*/  @P0 EXIT ;  /* 0x000000000000094d */ /* 0x000fea0003800000 */
[----:B------:R-:W-:-:S09]  /*00f0*/  UISETP.GE.AND UP0, UPT, UR4, 0x1, UPT ;  /* 0x000000010400788c */ /* 0x000fd2000bf06270 */
[----:B------:R-:W-:Y:S05]  /*0100*/  BRA.U !UP0, `(.L_x_0) ;  /* 0x00000001084c7547 */ /* 0x000fea000b800000 */
[----:B------:R-:W0:Y:S01]  /*0110*/  LDC.64 R2, c[0x0][0x380] ;  /* 0x0000e000ff027b82 */ /* 0x000e220000000a00 */
[----:B------:R-:W1:Y:S01]  /*0120*/  LDCU UR9, c[0x0][0x3a0] ;  /* 0x00007400ff0977ac */ /* 0x000e620008000800 */
[----:B------:R-:W2:Y:S01]  /*0130*/  LDCU.64 UR10, c[0x0][0x398] ;  /* 0x00007300ff0a77ac */ /* 0x000ea20008000a00 */
[----:B0-----:R-:W-:-:S06]  /*0140*/  IMAD.WIDE R2, R5, 0x8, R2 ;  /* 0x0000000805027825 */ /* 0x001fcc00078e0202 */
[----:B------:R-:W5:Y:S01]  /*0150*/  LDG.E.64 R2, desc[UR6][R2.64] ;  /* 0x0000000602027981 */ /* 0x000f62000c1e1b00 */
[----:B-12---:R-:W-:-:S05]  /*0160*/  UMOV UR4, URZ ;  /* 0x000000ff00047c82 */ /* 0x006fca0008000000 */
.L_x_1:
[----:B------:R-:W-:Y:S02]  /*0170*/  UIADD3 UR5, UP0, UPT, UR4, UR10, URZ ;  /* 0x0000000a04057290 */ /* 0x000fe4000ff1e0ff */
[----:B-----5:R-:W-:Y:S02]  /*0180*/  IADD3 R4, P0, PT, R2, UR4, RZ ;  /* 0x0000000402047c10 */ /* 0x020fe4000ff1e0ff */
[----:B------:R-:W-:-:S03]  /*0190*/  UIADD3.X UR8, UPT, UPT, URZ, UR11, URZ, UP0, !UPT ;  /* 0x0000000bff087290 */ /* 0x000fc600087fe4ff */
[----:B------:R-:W-:Y:S01]  /*01a0*/  IMAD.X R5, RZ, RZ, R3, P0 ;  /* 0x000000ffff057224 */ /* 0x000fe200000e0603 */
[----:B------:R-:W-:Y:S02]  /*01b0*/  MOV R6, UR5 ;  /* 0x0000000500067c02 */ /* 0x000fe40008000f00 */
[----:B------:R-:W-:Y:S02]  /*01c0*/  IMAD.U32 R7, RZ, RZ, UR8 ;  /* 0x00000008ff077e24 */ /* 0x000fe4000f8e00ff */
[----:B------:R-:W2:Y:S04]  /*01d0*/  LD.E.U8 R4, desc[UR6][R4.64] ;  /* 0x0000000604047980 */ /* 0x000ea8000c101100 */
[----:B------:R-:W2:Y:S01]  /*01e0*/  LDG.E.U8 R7, desc[UR6][R6.64] ;  /* 0x0000000606077981 */ /* 0x000ea2000c1e1100 */
[----:B------:R-:W-:-:S04]  /*01f0*/  UIADD3 UR4, UPT, UPT, UR4, 0x1, URZ ;  /* 0x0000000104047890 */ /* 0x000fc8000fffe0ff */
[----:B------:R-:W-:Y:S01]  /*0200*/  UISETP.NE.AND UP0, UPT, UR4, UR9, UPT ;  /* 0x000000090400728c */ /* 0x000fe2000bf05270 */
[----:B--2---:R-:W-:-:S13]  /*0210*/  ISETP.NE.AND P0, PT, R4, R7, PT ;  /* 0x000000070400720c */ /* 0x004fda0003f05270 */
[----:B------:R-:W-:Y:S05]  /*0220*/  @P0 EXIT ;  /* 0x000000000000094d */ /* 0x000fea0003800000 */
[----:B------:R-:W-:Y:S05]  /*0230*/  BRA.U UP0, `(.L_x_1) ;  /* 0xfffffffd00cc7547 */ /* 0x000fea000b83ffff */
.L_x_0:
[----:B------:R-:W0:Y:S01]  /*0240*/  S2R R0, SR_LANEID ;  /* 0x0000000000007919 */ /* 0x000e220000000000 */
[----:B------:R-:W1:Y:S01]  /*0250*/  LDC.64 R2, c[0x0][0x3a8] ;  /* 0x0000ea00ff027b82 */ /* 0x000e620000000a00 */
[----:B------:R-:W-:Y:S02]  /*0260*/  VOTEU.ANY UR5, UPT, PT ;  /* 0x0000000000057886 */ /* 0x000fe400038e0100 */
[----:B------:R-:W-:Y:S02]  /*0270*/  UFLO.U32 UR8, UR5 ;  /* 0x00000005000872bd */ /* 0x000fe400080e0000 */
[----:B------:R-:W1:Y:S04]  /*0280*/  POPC R5, UR5 ;  /* 0x0000000500057d09 */ /* 0x000e680008000000 */
[----:B0-----:R-:W-:-:S13]  /*0290*/  ISETP.EQ.U32.AND P0, PT, R0, UR8, PT ;  /* 0x0000000800007c0c */ /* 0x001fda000bf02070 */
[----:B-1----:R-:W-:Y:S01]  /*02a0*/  @P0 REDG.E.ADD.STRONG.GPU desc[UR6][R2.64], R5 ;  /* 0x000000050200098e */ /* 0x002fe2000c12e106 */
[----:B------:R-:W-:Y:S05]  /*02b0*/  EXIT ;  /* 0x000000000000794d */ /* 0x000fea0003800000 */
.L_x_2:
[----:B------:R-:W-:-:S00]  /*02c0*/  BRA `(.L_x_2) ;  /* 0xfffffffc00fc7947 */ /* 0x000fc0000383ffff */
[----:B------:R-:W-:-:S00]  /*02d0*/  NOP ;  /* 0x0000000000007918 */ /* 0x000fc00000000000 */
        /* <DEDUP_REMOVED lines=10> */
.L_x_3:


//--------------------- .nv.shared.reserved.0     --------------------------
	.section	.nv.shared.reserved.0,"aw",@nobits
	.weak		__nv_reservedSMEM_offset_0_alias
	.size		__nv_reservedSMEM_offset_0_alias, 0, 64
	.other		__nv_reservedSMEM_offset_0_alias,@"STO_CUDA_RESERVED_SHARED STV_DEFAULT"
__nv_reservedSMEM_offset_0_alias:
	.zero		0
	.zero		64


//--------------------- .nv.constant0._Z20countWordOccurrencesPPKcPKiiS0_iPi --------------------------
	.section	.nv.constant0._Z20countWordOccurrencesPPKcPKiiS0_iPi,"a",@progbits
	.sectionflags	@""
	.align	4
.nv.constant0._Z20countWordOccurrencesPPKcPKiiS0_iPi:
	.zero		944


//--------------------- SYMBOLS --------------------------

	.type		.nv.reservedSmem.offset0,@object
	.size		.nv.reservedSmem.offset0,0x4
